	.headerflags	@"EF_CUDA_TEXMODE_UNIFIED EF_CUDA_64BIT_ADDRESS EF_CUDA_ACCELERATORS EF_CUDA_SM90 EF_CUDA_VIRTUAL_SM(EF_CUDA_SM90)"
	.elftype	@"ET_EXEC"


//--------------------- .nv.info                  --------------------------
	.section	.nv.info,"",@"SHT_CUDA_INFO"
	.align	4


	//----- nvinfo : EIATTR_REGCOUNT
	.align		4
        /*0000*/ 	.byte	0x04, 0x2f
        /*0002*/ 	.short	(.L_1 - .L_0)
	.align		4
.L_0:
        /*0004*/ 	.word	index@(triton_poi_fused_convolution_leaky_relu_4)
        /*0008*/ 	.word	0x0000000c


	//----- nvinfo : EIATTR_MIN_STACK_SIZE
	.align		4
.L_1:
        /*000c*/ 	.byte	0x04, 0x12
        /*000e*/ 	.short	(.L_3 - .L_2)
	.align		4
.L_2:
        /*0010*/ 	.word	index@(triton_poi_fused_convolution_leaky_relu_4)
        /*0014*/ 	.word	0x00000000


	//----- nvinfo : EIATTR_FRAME_SIZE
	.align		4
.L_3:
        /*0018*/ 	.byte	0x04, 0x11
        /*001a*/ 	.short	(.L_5 - .L_4)
	.align		4
.L_4:
        /*001c*/ 	.word	index@(triton_poi_fused_convolution_leaky_relu_4)
        /*0020*/ 	.word	0x00000000


	//----- nvinfo : EIATTR_MIN_STACK_SIZE
	.align		4
.L_5:
        /*0024*/ 	.byte	0x04, 0x12
        /*0026*/ 	.short	(.L_7 - .L_6)
	.align		4
.L_6:
        /*0028*/ 	.word	index@(triton_poi_fused_convolution_leaky_relu_4)
        /*002c*/ 	.word	0x00000000
.L_7:


//--------------------- .nv.info.triton_poi_fused_convolution_leaky_relu_4 --------------------------
	.section	.nv.info.triton_poi_fused_convolution_leaky_relu_4,"",@"SHT_CUDA_INFO"
	.sectionflags	@""
	.align	4


	//----- nvinfo : EIATTR_CUDA_API_VERSION
	.align		4
        /*0000*/ 	.byte	0x04, 0x37
        /*0002*/ 	.short	(.L_9 - .L_8)
.L_8:
        /*0004*/ 	.word	0x0000007c


	//----- nvinfo : EIATTR_KPARAM_INFO
	.align		4
.L_9:
        /*0008*/ 	.byte	0x04, 0x17
        /*000a*/ 	.short	(.L_11 - .L_10)
.L_10:
        /*000c*/ 	.word	0x00000000
        /*0010*/ 	.short	0x0002
        /*0012*/ 	.short	0x0010
        /*0014*/ 	.byte	0x00, 0xf0, 0x11, 0x00


	//----- nvinfo : EIATTR_KPARAM_INFO
	.align		4
.L_11:
        /*0018*/ 	.byte	0x04, 0x17
        /*001a*/ 	.short	(.L_13 - .L_12)
.L_12:
        /*001c*/ 	.word	0x00000000
        /*0020*/ 	.short	0x0001
        /*0022*/ 	.short	0x0008
        /*0024*/ 	.byte	0x00, 0xf4, 0x21, 0x00


	//----- nvinfo : EIATTR_KPARAM_INFO
	.align		4
.L_13:
        /*0028*/ 	.byte	0x04, 0x17
        /*002a*/ 	.short	(.L_15 - .L_14)
.L_14:
        /*002c*/ 	.word	0x00000000
        /*0030*/ 	.short	0x0000
        /*0032*/ 	.short	0x0000
        /*0034*/ 	.byte	0x00, 0xf4, 0x21, 0x00


	//----- nvinfo : EIATTR_SPARSE_MMA_MASK
	.align		4
.L_15:
        /*0038*/ 	.byte	0x03, 0x50
        /*003a*/ 	.short	0x0000


	//----- nvinfo : EIATTR_MAXREG_COUNT
	.align		4
        /*003c*/ 	.byte	0x03, 0x1b
        /*003e*/ 	.short	0x00ff


	//----- nvinfo : EIATTR_EXIT_INSTR_OFFSETS
	.align		4
        /*0040*/ 	.byte	0x04, 0x1c
        /*0042*/ 	.short	(.L_17 - .L_16)


	//   ....[0]....
.L_16:
        /*0044*/ 	.word	0x000001a0


	//   ....[1]....
        /*0048*/ 	.word	0x000001c0


	//----- nvinfo : EIATTR_REQNTID
	.align		4
.L_17:
        /*004c*/ 	.byte	0x04, 0x10
        /*004e*/ 	.short	(.L_19 - .L_18)
.L_18:
        /*0050*/ 	.word	0x00000080
        /*0054*/ 	.word	0x00000001
        /*0058*/ 	.word	0x00000001


	//----- nvinfo : EIATTR_CBANK_PARAM_SIZE
	.align		4
.L_19:
        /*005c*/ 	.byte	0x03, 0x19
        /*005e*/ 	.short	0x0014


	//----- nvinfo : EIATTR_PARAM_CBANK
	.align		4
        /*0060*/ 	.byte	0x04, 0x0a
        /*0062*/ 	.short	(.L_21 - .L_20)
	.align		4
.L_20:
        /*0064*/ 	.word	index@(.nv.constant0.triton_poi_fused_convolution_leaky_relu_4)
        /*0068*/ 	.short	0x0210
        /*006a*/ 	.short	0x0014


	//----- nvinfo : EIATTR_SW_WAR
	.align		4
.L_21:
        /*006c*/ 	.byte	0x04, 0x36
        /*006e*/ 	.short	(.L_23 - .L_22)
.L_22:
        /*0070*/ 	.word	0x00000008
.L_23:


//--------------------- .nv.callgraph             --------------------------
	.section	.nv.callgraph,"",@"SHT_CUDA_CALLGRAPH"
	.align	4
	.sectionentsize	8
	.align		4
        /*0000*/ 	.word	0x00000000
	.align		4
        /*0004*/ 	.word	0xffffffff
	.align		4
        /*0008*/ 	.word	0x00000000
	.align		4
        /*000c*/ 	.word	0xfffffffe
	.align		4
        /*0010*/ 	.word	0x00000000
	.align		4
        /*0014*/ 	.word	0xfffffffd
	.align		4
        /*0018*/ 	.word	0x00000000
	.align		4
        /*001c*/ 	.word	0xfffffffc


//--------------------- .text.triton_poi_fused_convolution_leaky_relu_4 --------------------------
	.section	.text.triton_poi_fused_convolution_leaky_relu_4,"ax",@progbits
	.align	128
        .global         triton_poi_fused_convolution_leaky_relu_4
        .type           triton_poi_fused_convolution_leaky_relu_4,@function
        .size           triton_poi_fused_convolution_leaky_relu_4,(.L_x_1 - triton_poi_fused_convolution_leaky_relu_4)
        .other          triton_poi_fused_convolution_leaky_relu_4,@"STO_CUDA_ENTRY STV_DEFAULT"
triton_poi_fused_convolution_leaky_relu_4:
.text.triton_poi_fused_convolution_leaky_relu_4:
[----:B------:R-:W0:Y:S02]  /*0000*/  LDC R1, c[0x0][0x28] ;  /* 0x00000a00ff017b82 */ /* 0x000e240000000800 */
[----:B------:R-:W1:Y:S01]  /*0010*/  S2R R0, SR_TID.X ;  /* 0x0000000000007919 */ /* 0x000e620000002100 */
[----:B------:R-:W2:Y:S01]  /*0020*/  LDC.64 R4, c[0x0][0x218] ;  /* 0x00008600ff047b82 */ /* 0x000ea20000000a00 */
[----:B------:R-:W-:Y:S01]  /*0030*/  ULDC.64 UR4, c[0x0][0x208] ;  /* 0x0000820000047ab9 */ /* 0x000fe20000000a00 */
[----:B------:R-:W3:Y:S01]  /*0040*/  S2R R7, SR_CTAID.X ;  /* 0x0000000000077919 */ /* 0x000ee20000002500 */
[----:B-1----:R-:W-:Y:S02]  /*0050*/  LOP3.LUT R0, R0, 0x7f, RZ, 0xc0, !PT ;  /* 0x0000007f00007812 */ /* 0x002fe400078ec0ff */
[----:B---3--:R-:W-:-:S03]  /*0060*/  SHF.R.S32.HI R2, RZ, 0x18, R7 ;  /* 0x00000018ff027819 */ /* 0x008fc60000011407 */
[----:B------:R-:W-:Y:S01]  /*0070*/  IMAD R7, R7, 0x80, R0 ;  /* 0x0000008007077824 */ /* 0x000fe200078e0200 */
[----:B------:R-:W-:Y:S02]  /*0080*/  SGXT R0, R2, 0x1 ;  /* 0x000000010200781a */ /* 0x000fe40000000200 */
[----:B------:R-:W1:Y:S02]  /*0090*/  LDC.64 R2, c[0x0][0x210] ;  /* 0x00008400ff027b82 */ /* 0x000e640000000a00 */
[----:B------:R-:W-:Y:S02]  /*00a0*/  ISETP.GE.AND P1, PT, R7, 0x800, PT ;  /* 0x000008000700780c */ /* 0x000fe40003f26270 */
[----:B------:R-:W-:-:S04]  /*00b0*/  LEA.HI R0, R0, R7, RZ, 0x2 ;  /* 0x0000000700007211 */ /* 0x000fc800078f10ff */
[--C-:B------:R-:W-:Y:S02]  /*00c0*/  SHF.R.S32.HI R6, RZ, 0x2, R0.reuse ;  /* 0x00000002ff067819 */ /* 0x100fe40000011400 */
[----:B------:R-:W-:Y:S01]  /*00d0*/  SHF.R.S32.HI R9, RZ, 0x1f, R0 ;  /* 0x0000001fff097819 */ /* 0x000fe20000011400 */
[----:B------:R-:W-:-:S03]  /*00e0*/  IMAD.MOV.U32 R0, RZ, RZ, RZ ;  /* 0x000000ffff007224 */ /* 0x000fc600078e00ff */
[----:B------:R-:W-:-:S04]  /*00f0*/  LEA.HI R9, R9, R6, RZ, 0x7 ;  /* 0x0000000609097211 */ /* 0x000fc800078f38ff */
[----:B------:R-:W-:-:S05]  /*0100*/  LOP3.LUT R9, R9, 0xffffff80, RZ, 0xc0, !PT ;  /* 0xffffff8009097812 */ /* 0x000fca00078ec0ff */
[----:B------:R-:W-:Y:S02]  /*0110*/  IMAD.IADD R9, R6, 0x1, -R9 ;  /* 0x0000000106097824 */ /* 0x000fe400078e0a09 */
[----:B-1----:R-:W-:-:S04]  /*0120*/  IMAD.WIDE R2, R7, 0x4, R2 ;  /* 0x0000000407027825 */ /* 0x002fc800078e0202 */
[----:B------:R-:W-:Y:S01]  /*0130*/  IMAD.MOV.U32 R7, RZ, RZ, RZ ;  /* 0x000000ffff077224 */ /* 0x000fe200078e00ff */
[----:B------:R-:W3:Y:S01]  /*0140*/  @!P1 LDG.E R0, desc[UR4][R2.64] ;  /* 0x0000000402009981 */ /* 0x000ee2000c1e1900 */
[----:B--2---:R-:W-:-:S05]  /*0150*/  IMAD.WIDE R4, R9, 0x4, R4 ;  /* 0x0000000409047825 */ /* 0x004fca00078e0204 */
[----:B------:R-:W3:Y:S02]  /*0160*/  @!P1 LDG.E.EL R7, desc[UR4][R4.64] ;  /* 0x0000000404079981 */ /* 0x000ee4000c2e1900 */
[----:B---3--:R-:W-:Y:S01]  /*0170*/  FSETP.GT.AND P0, PT, R0, -R7, PT ;  /* 0x800000070000720b */ /* 0x008fe20003f04000 */
[----:B------:R-:W-:-:S12]  /*0180*/  FADD R7, R7, R0 ;  /* 0x0000000007077221 */ /* 0x000fd80000000000 */
[----:B------:R-:W-:Y:S01]  /*0190*/  @!P0 FMUL R7, R7, 0.10000000149011611938 ;  /* 0x3dcccccd07078820 */ /* 0x000fe20000400000 */
[----:B------:R-:W-:Y:S06]  /*01a0*/  @P1 EXIT ;  /* 0x000000000000194d */ /* 0x000fec0003800000 */
[----:B------:R-:W-:Y:S01]  /*01b0*/  STG.E desc[UR4][R2.64], R7 ;  /* 0x0000000702007986 */ /* 0x000fe2000c101904 */
[----:B------:R-:W-:Y:S05]  /*01c0*/  EXIT ;  /* 0x000000000000794d */ /* 0x000fea0003800000 */
.L_x_0:
[----:B------:R-:W-:-:S00]  /*01d0*/  BRA `(.L_x_0) ;  /* 0xfffffffc00fc7947 */ /* 0x000fc0000383ffff */
[----:B------:R-:W-:-:S00]  /*01e0*/  NOP ;  /* 0x0000000000007918 */ /* 0x000fc00000000000 */
        /* <DEDUP_REMOVED lines=9> */
.L_x_1:


//--------------------- .nv.constant0.triton_poi_fused_convolution_leaky_relu_4 --------------------------
	.section	.nv.constant0.triton_poi_fused_convolution_leaky_relu_4,"a",@progbits
	.sectionflags	@""
	.align	4
.nv.constant0.triton_poi_fused_convolution_leaky_relu_4:
	.zero		548
